	.headerflags	@"EF_CUDA_TEXMODE_UNIFIED EF_CUDA_64BIT_ADDRESS EF_CUDA_ACCELERATORS EF_CUDA_SM90 EF_CUDA_VIRTUAL_SM(EF_CUDA_SM90)"
	.elftype	@"ET_EXEC"


//--------------------- .nv.info                  --------------------------
	.section	.nv.info,"",@"SHT_CUDA_INFO"
	.align	4


	//----- nvinfo : EIATTR_REGCOUNT
	.align		4
        /*0000*/ 	.byte	0x04, 0x2f
        /*0002*/ 	.short	(.L_3 - .L_2)
	.align		4
.L_2:
        /*0004*/ 	.word	index@(triton_poi_fused__native_batch_norm_legit_no_training_relu_threshold_backward_146)
        /*0008*/ 	.word	0x00000012


	//----- nvinfo : EIATTR_MIN_STACK_SIZE
	.align		4
.L_3:
        /*000c*/ 	.byte	0x04, 0x12
        /*000e*/ 	.short	(.L_5 - .L_4)
	.align		4
.L_4:
        /*0010*/ 	.word	index@(triton_poi_fused__native_batch_norm_legit_no_training_relu_threshold_backward_146)
        /*0014*/ 	.word	0x00000000


	//----- nvinfo : EIATTR_FRAME_SIZE
	.align		4
.L_5:
        /*0018*/ 	.byte	0x04, 0x11
        /*001a*/ 	.short	(.L_7 - .L_6)
	.align		4
.L_6:
        /*001c*/ 	.word	index@(triton_poi_fused__native_batch_norm_legit_no_training_relu_threshold_backward_146)
        /*0020*/ 	.word	0x00000000


	//----- nvinfo : EIATTR_MIN_STACK_SIZE
	.align		4
.L_7:
        /*0024*/ 	.byte	0x04, 0x12
        /*0026*/ 	.short	(.L_9 - .L_8)
	.align		4
.L_8:
        /*0028*/ 	.word	index@(triton_poi_fused__native_batch_norm_legit_no_training_relu_threshold_backward_146)
        /*002c*/ 	.word	0x00000000
.L_9:


//--------------------- .nv.info.triton_poi_fused__native_batch_norm_legit_no_training_relu_threshold_backward_146 --------------------------
	.section	.nv.info.triton_poi_fused__native_batch_norm_legit_no_training_relu_threshold_backward_146,"",@"SHT_CUDA_INFO"
	.sectionflags	@""
	.align	4


	//----- nvinfo : EIATTR_CUDA_API_VERSION
	.align		4
        /*0000*/ 	.byte	0x04, 0x37
        /*0002*/ 	.short	(.L_11 - .L_10)
.L_10:
        /*0004*/ 	.word	0x0000007c


	//----- nvinfo : EIATTR_KPARAM_INFO
	.align		4
.L_11:
        /*0008*/ 	.byte	0x04, 0x17
        /*000a*/ 	.short	(.L_13 - .L_12)
.L_12:
        /*000c*/ 	.word	0x00000000
        /*0010*/ 	.short	0x0007
        /*0012*/ 	.short	0x0038
        /*0014*/ 	.byte	0x00, 0xf0, 0x11, 0x00


	//----- nvinfo : EIATTR_KPARAM_INFO
	.align		4
.L_13:
        /*0018*/ 	.byte	0x04, 0x17
        /*001a*/ 	.short	(.L_15 - .L_14)
.L_14:
        /*001c*/ 	.word	0x00000000
        /*0020*/ 	.short	0x0006
        /*0022*/ 	.short	0x0030
        /*0024*/ 	.byte	0x00, 0xf4, 0x21, 0x00


	//----- nvinfo : EIATTR_KPARAM_INFO
	.align		4
.L_15:
        /*0028*/ 	.byte	0x04, 0x17
        /*002a*/ 	.short	(.L_17 - .L_16)
.L_16:
        /*002c*/ 	.word	0x00000000
        /*0030*/ 	.short	0x0005
        /*0032*/ 	.short	0x0028
        /*0034*/ 	.byte	0x00, 0xf4, 0x21, 0x00


	//----- nvinfo : EIATTR_KPARAM_INFO
	.align		4
.L_17:
        /*0038*/ 	.byte	0x04, 0x17
        /*003a*/ 	.short	(.L_19 - .L_18)
.L_18:
        /*003c*/ 	.word	0x00000000
        /*0040*/ 	.short	0x0004
        /*0042*/ 	.short	0x0020
        /*0044*/ 	.byte	0x00, 0xf4, 0x21, 0x00


	//----- nvinfo : EIATTR_KPARAM_INFO
	.align		4
.L_19:
        /*0048*/ 	.byte	0x04, 0x17
        /*004a*/ 	.short	(.L_21 - .L_20)
.L_20:
        /*004c*/ 	.word	0x00000000
        /*0050*/ 	.short	0x0003
        /*0052*/ 	.short	0x0018
        /*0054*/ 	.byte	0x00, 0xf4, 0x21, 0x00


	//----- nvinfo : EIATTR_KPARAM_INFO
	.align		4
.L_21:
        /*0058*/ 	.byte	0x04, 0x17
        /*005a*/ 	.short	(.L_23 - .L_22)
.L_22:
        /*005c*/ 	.word	0x00000000
        /*0060*/ 	.short	0x0002
        /*0062*/ 	.short	0x0010
        /*0064*/ 	.byte	0x00, 0xf4, 0x21, 0x00


	//----- nvinfo : EIATTR_KPARAM_INFO
	.align		4
.L_23:
        /*0068*/ 	.byte	0x04, 0x17
        /*006a*/ 	.short	(.L_25 - .L_24)
.L_24:
        /*006c*/ 	.word	0x00000000
        /*0070*/ 	.short	0x0001
        /*0072*/ 	.short	0x0008
        /*0074*/ 	.byte	0x00, 0xf4, 0x21, 0x00


	//----- nvinfo : EIATTR_KPARAM_INFO
	.align		4
.L_25:
        /*0078*/ 	.byte	0x04, 0x17
        /*007a*/ 	.short	(.L_27 - .L_26)
.L_26:
        /*007c*/ 	.word	0x00000000
        /*0080*/ 	.short	0x0000
        /*0082*/ 	.short	0x0000
        /*0084*/ 	.byte	0x00, 0xf4, 0x21, 0x00


	//----- nvinfo : EIATTR_SPARSE_MMA_MASK
	.align		4
.L_27:
        /*0088*/ 	.byte	0x03, 0x50
        /*008a*/ 	.short	0x0000


	//----- nvinfo : EIATTR_MAXREG_COUNT
	.align		4
        /*008c*/ 	.byte	0x03, 0x1b
        /*008e*/ 	.short	0x00ff


	//----- nvinfo : EIATTR_EXIT_INSTR_OFFSETS
	.align		4
        /*0090*/ 	.byte	0x04, 0x1c
        /*0092*/ 	.short	(.L_29 - .L_28)


	//   ....[0]....
.L_28:
        /*0094*/ 	.word	0x00000390


	//   ....[1]....
        /*0098*/ 	.word	0x000003b0


	//----- nvinfo : EIATTR_REQNTID
	.align		4
.L_29:
        /*009c*/ 	.byte	0x04, 0x10
        /*009e*/ 	.short	(.L_31 - .L_30)
.L_30:
        /*00a0*/ 	.word	0x00000080
        /*00a4*/ 	.word	0x00000001
        /*00a8*/ 	.word	0x00000001


	//----- nvinfo : EIATTR_CBANK_PARAM_SIZE
	.align		4
.L_31:
        /*00ac*/ 	.byte	0x03, 0x19
        /*00ae*/ 	.short	0x003c


	//----- nvinfo : EIATTR_PARAM_CBANK
	.align		4
        /*00b0*/ 	.byte	0x04, 0x0a
        /*00b2*/ 	.short	(.L_33 - .L_32)
	.align		4
.L_32:
        /*00b4*/ 	.word	index@(.nv.constant0.triton_poi_fused__native_batch_norm_legit_no_training_relu_threshold_backward_146)
        /*00b8*/ 	.short	0x0210
        /*00ba*/ 	.short	0x003c


	//----- nvinfo : EIATTR_SW_WAR
	.align		4
.L_33:
        /*00bc*/ 	.byte	0x04, 0x36
        /*00be*/ 	.short	(.L_35 - .L_34)
.L_34:
        /*00c0*/ 	.word	0x00000008
.L_35:


//--------------------- .nv.callgraph             --------------------------
	.section	.nv.callgraph,"",@"SHT_CUDA_CALLGRAPH"
	.align	4
	.sectionentsize	8
	.align		4
        /*0000*/ 	.word	0x00000000
	.align		4
        /*0004*/ 	.word	0xffffffff
	.align		4
        /*0008*/ 	.word	0x00000000
	.align		4
        /*000c*/ 	.word	0xfffffffe
	.align		4
        /*0010*/ 	.word	0x00000000
	.align		4
        /*0014*/ 	.word	0xfffffffd
	.align		4
        /*0018*/ 	.word	0x00000000
	.align		4
        /*001c*/ 	.word	0xfffffffc


//--------------------- .nv.constant4             --------------------------
	.section	.nv.constant4,"a",@progbits
	.align	8
	.align		8
.nv.constant4:
        /*0000*/ 	.dword	_$_str
	.align		8
        /*0008*/ 	.dword	_$_str_$_2


//--------------------- .text.triton_poi_fused__native_batch_norm_legit_no_training_relu_threshold_backward_146 --------------------------
	.section	.text.triton_poi_fused__native_batch_norm_legit_no_training_relu_threshold_backward_146,"ax",@progbits
	.align	128
        .global         triton_poi_fused__native_batch_norm_legit_no_training_relu_threshold_backward_146
        .type           triton_poi_fused__native_batch_norm_legit_no_training_relu_threshold_backward_146,@function
        .size           triton_poi_fused__native_batch_norm_legit_no_training_relu_threshold_backward_146,(.L_x_1 - triton_poi_fused__native_batch_norm_legit_no_training_relu_threshold_backward_146)
        .other          triton_poi_fused__native_batch_norm_legit_no_training_relu_threshold_backward_146,@"STO_CUDA_ENTRY STV_DEFAULT"
triton_poi_fused__native_batch_norm_legit_no_training_relu_threshold_backward_146:
.text.triton_poi_fused__native_batch_norm_legit_no_training_relu_threshold_backward_146:
[----:B------:R-:W0:Y:S01]  /*0000*/  LDC R1, c[0x0][0x28] ;  /* 0x00000a00ff017b82 */ /* 0x000e220000000800 */
[----:B------:R-:W1:Y:S07]  /*0010*/  S2R R0, SR_TID.X ;  /* 0x0000000000007919 */ /* 0x000e6e0000002100 */
[----:B------:R-:W2:Y:S01]  /*0020*/  LDC.64 R8, c[0x0][0x220] ;  /* 0x00008800ff087b82 */ /* 0x000ea20000000a00 */
[----:B------:R-:W-:Y:S01]  /*0030*/  IMAD.MOV.U32 R14, RZ, RZ, RZ ;  /* 0x000000ffff0e7224 */ /* 0x000fe200078e00ff */
[----:B------:R-:W-:Y:S01]  /*0040*/  ULDC.64 UR4, c[0x0][0x208] ;  /* 0x0000820000047ab9 */ /* 0x000fe20000000a00 */
[----:B------:R-:W3:Y:S01]  /*0050*/  S2R R3, SR_CTAID.X ;  /* 0x0000000000037919 */ /* 0x000ee20000002500 */
[----:B------:R-:W-:-:S04]  /*0060*/  ULDC.64 UR6, c[0x0][0x240] ;  /* 0x0000900000067ab9 */ /* 0x000fc80000000a00 */
[----:B------:R-:W4:Y:S08]  /*0070*/  LDC.64 R6, c[0x0][0x218] ;  /* 0x00008600ff067b82 */ /* 0x000f300000000a00 */
[----:B------:R-:W5:Y:S08]  /*0080*/  LDC.64 R10, c[0x0][0x228] ;  /* 0x00008a00ff0a7b82 */ /* 0x000f700000000a00 */
[----:B------:R-:W4:Y:S01]  /*0090*/  LDC.64 R12, c[0x0][0x230] ;  /* 0x00008c00ff0c7b82 */ /* 0x000f220000000a00 */
[----:B-1----:R-:W-:-:S02]  /*00a0*/  LOP3.LUT R0, R0, 0x7f, RZ, 0xc0, !PT ;  /* 0x0000007f00007812 */ /* 0x002fc400078ec0ff */
[----:B---3--:R-:W-:-:S03]  /*00b0*/  SHF.R.S32.HI R2, RZ, 0x18, R3 ;  /* 0x00000018ff027819 */ /* 0x008fc60000011403 */
[----:B------:R-:W-:Y:S01]  /*00c0*/  IMAD R0, R3, 0x80, R0 ;  /* 0x0000008003007824 */ /* 0x000fe200078e0200 */
[----:B------:R-:W-:-:S04]  /*00d0*/  SGXT R3, R2, 0x1 ;  /* 0x000000010203781a */ /* 0x000fc80000000200 */
[----:B------:R-:W-:Y:S02]  /*00e0*/  ISETP.GE.AND P0, PT, R0, 0x6800, PT ;  /* 0x000068000000780c */ /* 0x000fe40003f06270 */
[----:B------:R-:W-:-:S04]  /*00f0*/  LEA.HI R3, R3, R0, RZ, 0x2 ;  /* 0x0000000003037211 */ /* 0x000fc800078f10ff */
[----:B------:R-:W-:-:S05]  /*0100*/  SHF.R.S32.HI R3, RZ, 0x2, R3 ;  /* 0x00000002ff037819 */ /* 0x000fca0000011403 */
[----:B------:R-:W-:-:S05]  /*0110*/  IMAD.HI R2, R3, 0x4ec4ec4f, RZ ;  /* 0x4ec4ec4f03027827 */ /* 0x000fca00078e02ff */
[----:B------:R-:W-:-:S04]  /*0120*/  SHF.R.U32.HI R5, RZ, 0x1f, R2 ;  /* 0x0000001fff057819 */ /* 0x000fc80000011602 */
[----:B------:R-:W-:Y:S02]  /*0130*/  LEA.HI.SX32 R2, R2, R5, 0x17 ;  /* 0x0000000502027211 */ /* 0x000fe400078fbaff */
[----:B------:R-:W1:Y:S03]  /*0140*/  LDC.64 R4, c[0x0][0x210] ;  /* 0x00008400ff047b82 */ /* 0x000e660000000a00 */
[----:B------:R-:W-:-:S04]  /*0150*/  IMAD R15, R2, -0x680, R3 ;  /* 0xfffff980020f7824 */ /* 0x000fc800078e0203 */
[----:B--2---:R-:W-:-:S05]  /*0160*/  IMAD.WIDE R8, R15, 0x4, R8 ;  /* 0x000000040f087825 */ /* 0x004fca00078e0208 */
[----:B------:R5:W2:Y:S01]  /*0170*/  @!P0 LDG.E.EL R14, desc[UR4][R8.64] ;  /* 0x00000004080e8981 */ /* 0x000aa2000c2e1900 */
[----:B------:R-:W-:Y:S01]  /*0180*/  CS2R R2, SRZ ;  /* 0x0000000000027805 */ /* 0x000fe2000001ff00 */
[----:B----4-:R-:W-:-:S05]  /*0190*/  IMAD.WIDE R6, R15, 0x4, R6 ;  /* 0x000000040f067825 */ /* 0x010fca00078e0206 */
[----:B------:R3:W4:Y:S01]  /*01a0*/  @!P0 LDG.E.EL R3, desc[UR4][R6.64] ;  /* 0x0000000406038981 */ /* 0x000722000c2e1900 */
[----:B-1----:R-:W-:-:S04]  /*01b0*/  IMAD.WIDE R4, R0, 0x4, R4 ;  /* 0x0000000400047825 */ /* 0x002fc800078e0204 */
[C---:B-----5:R-:W-:Y:S01]  /*01c0*/  IMAD.WIDE R8, R15.reuse, 0x4, R10 ;  /* 0x000000040f087825 */ /* 0x060fe200078e020a */
[----:B------:R1:W4:Y:S01]  /*01d0*/  @!P0 LDG.E R2, desc[UR4][R4.64] ;  /* 0x0000000404028981 */ /* 0x000322000c1e1900 */
[----:B---3--:R-:W3:Y:S02]  /*01e0*/  LDC.64 R6, c[0x0][0x238] ;  /* 0x00008e00ff067b82 */ /* 0x008ee40000000a00 */
[----:B0-----:R-:W-:Y:S01]  /*01f0*/  IMAD.WIDE R10, R15, 0x4, R12 ;  /* 0x000000040f0a7825 */ /* 0x001fe200078e020c */
[----:B------:R-:W-:-:S06]  /*0200*/  CS2R R12, SRZ ;  /* 0x00000000000c7805 */ /* 0x000fcc000001ff00 */
[----:B------:R-:W5:Y:S04]  /*0210*/  @!P0 LDG.E.EL R12, desc[UR4][R8.64] ;  /* 0x00000004080c8981 */ /* 0x000f68000c2e1900 */
[----:B------:R-:W5:Y:S01]  /*0220*/  @!P0 LDG.E.EL R13, desc[UR4][R10.64] ;  /* 0x000000040a0d8981 */ /* 0x000f62000c2e1900 */
[----:B-1----:R-:W-:Y:S02]  /*0230*/  IMAD.MOV.U32 R4, RZ, RZ, 0x3e800000 ;  /* 0x3e800000ff047424 */ /* 0x002fe400078e00ff */
[----:B--2---:R-:W-:-:S04]  /*0240*/  FADD R14, R14, 9.9999997473787516356e-06 ;  /* 0x3727c5ac0e0e7421 */ /* 0x004fc80000000000 */
[----:B------:R-:W0:Y:S02]  /*0250*/  MUFU.SQRT R15, R14 ;  /* 0x0000000e000f7308 */ /* 0x000e240000002000 */
[C---:B0-----:R-:W-:Y:S02]  /*0260*/  FSETP.GT.AND P1, PT, R15.reuse, 8.50705917302346158658e+37, PT ;  /* 0x7e8000000f00780b */ /* 0x041fe40003f24000 */
[----:B------:R-:W-:-:S11]  /*0270*/  FSETP.GEU.AND P2, PT, R15, 1.175494350822287508e-38, PT ;  /* 0x008000000f00780b */ /* 0x000fd60003f4e000 */
[----:B------:R-:W-:-:S04]  /*0280*/  @P1 FMUL R15, R15, 0.25 ;  /* 0x3e8000000f0f1820 */ /* 0x000fc80000400000 */
[----:B------:R-:W-:-:S06]  /*0290*/  @!P2 FMUL R15, R15, 16777216 ;  /* 0x4b8000000f0fa820 */ /* 0x000fcc0000400000 */
[----:B------:R-:W0:Y:S01]  /*02a0*/  MUFU.RCP R15, R15 ;  /* 0x0000000f000f7308 */ /* 0x000e220000001000 */
[----:B------:R-:W-:Y:S01]  /*02b0*/  FSEL R4, R4, 1, P1 ;  /* 0x3f80000004047808 */ /* 0x000fe20000800000 */
[----:B----4-:R-:W-:-:S04]  /*02c0*/  FADD R2, -R3, R2 ;  /* 0x0000000203027221 */ /* 0x010fc80000000100 */
[----:B------:R-:W-:-:S04]  /*02d0*/  @!P2 FMUL R4, R4, 16777216 ;  /* 0x4b8000000404a820 */ /* 0x000fc80000400000 */
[----:B0-----:R-:W-:-:S04]  /*02e0*/  FMUL R3, R15, R4 ;  /* 0x000000040f037220 */ /* 0x001fc80000400000 */
[----:B------:R-:W-:-:S04]  /*02f0*/  FMUL R2, R2, R3 ;  /* 0x0000000302027220 */ /* 0x000fc80000400000 */
[----:B-----5:R-:W-:-:S05]  /*0300*/  FFMA R2, R2, R12, R13 ;  /* 0x0000000c02027223 */ /* 0x020fca000000000d */
[----:B------:R-:W-:-:S04]  /*0310*/  FSETP.GEU.AND P1, PT, R2, RZ, PT ;  /* 0x000000ff0200720b */ /* 0x000fc80003f2e000 */
[----:B------:R-:W-:Y:S01]  /*0320*/  FSEL R9, R2, RZ, P1 ;  /* 0x000000ff02097208 */ /* 0x000fe20000800000 */
[C---:B---3--:R-:W-:Y:S01]  /*0330*/  IMAD.WIDE R2, R0.reuse, 0x4, R6 ;  /* 0x0000000400027825 */ /* 0x048fe200078e0206 */
[----:B------:R-:W-:Y:S02]  /*0340*/  IADD3 R4, P1, R0, UR6, RZ ;  /* 0x0000000600047c10 */ /* 0x000fe4000ff3e0ff */
[----:B------:R-:W-:Y:S02]  /*0350*/  FSETP.GTU.AND P2, PT, R9, RZ, PT ;  /* 0x000000ff0900720b */ /* 0x000fe40003f4c000 */
[----:B------:R-:W-:Y:S01]  /*0360*/  LEA.HI.X.SX32 R5, R0, UR7, 0x1, P1 ;  /* 0x0000000700057c11 */ /* 0x000fe200088f0eff */
[----:B------:R0:W-:Y:S01]  /*0370*/  @!P0 STG.E desc[UR4][R2.64], R9 ;  /* 0x0000000902008986 */ /* 0x0001e2000c101904 */
[----:B------:R-:W-:Y:S01]  /*0380*/  SEL R7, RZ, 0x1, P2 ;  /* 0x00000001ff077807 */ /* 0x000fe20001000000 */
[----:B0-----:R-:W-:Y:S08]  /*0390*/  @P0 EXIT ;  /* 0x000000000000094d */ /* 0x001ff00003800000 */
[----:B------:R-:W-:Y:S01]  /*03a0*/  STG.E.U8 desc[UR4][R4.64], R7 ;  /* 0x0000000704007986 */ /* 0x000fe2000c101104 */
[----:B------:R-:W-:Y:S05]  /*03b0*/  EXIT ;  /* 0x000000000000794d */ /* 0x000fea0003800000 */
.L_x_0:
[----:B------:R-:W-:-:S00]  /*03c0*/  BRA `(.L_x_0) ;  /* 0xfffffffc00fc7947 */ /* 0x000fc0000383ffff */
[----:B------:R-:W-:-:S00]  /*03d0*/  NOP ;  /* 0x0000000000007918 */ /* 0x000fc00000000000 */
        /* <DEDUP_REMOVED lines=10> */
.L_x_1:


//--------------------- .nv.global.init           --------------------------
	.section	.nv.global.init,"aw",@progbits
.nv.global.init:
	.type		_$_str,@object
	.size		_$_str,(_$_str_$_2 - _$_str)
_$_str:
        /*0000*/ 	.byte	0x5f, 0x5f, 0x43, 0x55, 0x44, 0x41, 0x5f, 0x46, 0x54, 0x5a, 0x00
	.type		_$_str_$_2,@object
	.size		_$_str_$_2,(.L_1 - _$_str_$_2)
_$_str_$_2:
        /*000b*/ 	.byte	0x5f, 0x5f, 0x43, 0x55, 0x44, 0x41, 0x5f, 0x50, 0x52, 0x45, 0x43, 0x5f, 0x53, 0x51, 0x52, 0x54
        /*001b*/ 	.byte	0x00
.L_1:


//--------------------- .nv.constant0.triton_poi_fused__native_batch_norm_legit_no_training_relu_threshold_backward_146 --------------------------
	.section	.nv.constant0.triton_poi_fused__native_batch_norm_legit_no_training_relu_threshold_backward_146,"a",@progbits
	.sectionflags	@""
	.align	4
.nv.constant0.triton_poi_fused__native_batch_norm_legit_no_training_relu_threshold_backward_146:
	.zero		588
